	.headerflags	@"EF_CUDA_TEXMODE_UNIFIED EF_CUDA_64BIT_ADDRESS EF_CUDA_ACCELERATORS EF_CUDA_SM90 EF_CUDA_VIRTUAL_SM(EF_CUDA_SM90)"
	.elftype	@"ET_EXEC"


//--------------------- .nv.info                  --------------------------
	.section	.nv.info,"",@"SHT_CUDA_INFO"
	.align	4


	//----- nvinfo : EIATTR_REGCOUNT
	.align		4
        /*0000*/ 	.byte	0x04, 0x2f
        /*0002*/ 	.short	(.L_3 - .L_2)
	.align		4
.L_2:
        /*0004*/ 	.word	index@(triton_poi_fused__native_batch_norm_legit_no_training_relu_18)
        /*0008*/ 	.word	0x00000024


	//----- nvinfo : EIATTR_MIN_STACK_SIZE
	.align		4
.L_3:
        /*000c*/ 	.byte	0x04, 0x12
        /*000e*/ 	.short	(.L_5 - .L_4)
	.align		4
.L_4:
        /*0010*/ 	.word	index@(triton_poi_fused__native_batch_norm_legit_no_training_relu_18)
        /*0014*/ 	.word	0x00000000


	//----- nvinfo : EIATTR_FRAME_SIZE
	.align		4
.L_5:
        /*0018*/ 	.byte	0x04, 0x11
        /*001a*/ 	.short	(.L_7 - .L_6)
	.align		4
.L_6:
        /*001c*/ 	.word	index@(triton_poi_fused__native_batch_norm_legit_no_training_relu_18)
        /*0020*/ 	.word	0x00000000


	//----- nvinfo : EIATTR_MIN_STACK_SIZE
	.align		4
.L_7:
        /*0024*/ 	.byte	0x04, 0x12
        /*0026*/ 	.short	(.L_9 - .L_8)
	.align		4
.L_8:
        /*0028*/ 	.word	index@(triton_poi_fused__native_batch_norm_legit_no_training_relu_18)
        /*002c*/ 	.word	0x00000000
.L_9:


//--------------------- .nv.info.triton_poi_fused__native_batch_norm_legit_no_training_relu_18 --------------------------
	.section	.nv.info.triton_poi_fused__native_batch_norm_legit_no_training_relu_18,"",@"SHT_CUDA_INFO"
	.sectionflags	@""
	.align	4


	//----- nvinfo : EIATTR_CUDA_API_VERSION
	.align		4
        /*0000*/ 	.byte	0x04, 0x37
        /*0002*/ 	.short	(.L_11 - .L_10)
.L_10:
        /*0004*/ 	.word	0x0000007c


	//----- nvinfo : EIATTR_KPARAM_INFO
	.align		4
.L_11:
        /*0008*/ 	.byte	0x04, 0x17
        /*000a*/ 	.short	(.L_13 - .L_12)
.L_12:
        /*000c*/ 	.word	0x00000000
        /*0010*/ 	.short	0x0006
        /*0012*/ 	.short	0x0030
        /*0014*/ 	.byte	0x00, 0xf0, 0x11, 0x00


	//----- nvinfo : EIATTR_KPARAM_INFO
	.align		4
.L_13:
        /*0018*/ 	.byte	0x04, 0x17
        /*001a*/ 	.short	(.L_15 - .L_14)
.L_14:
        /*001c*/ 	.word	0x00000000
        /*0020*/ 	.short	0x0005
        /*0022*/ 	.short	0x0028
        /*0024*/ 	.byte	0x00, 0xf4, 0x21, 0x00


	//----- nvinfo : EIATTR_KPARAM_INFO
	.align		4
.L_15:
        /*0028*/ 	.byte	0x04, 0x17
        /*002a*/ 	.short	(.L_17 - .L_16)
.L_16:
        /*002c*/ 	.word	0x00000000
        /*0030*/ 	.short	0x0004
        /*0032*/ 	.short	0x0020
        /*0034*/ 	.byte	0x00, 0xf4, 0x21, 0x00


	//----- nvinfo : EIATTR_KPARAM_INFO
	.align		4
.L_17:
        /*0038*/ 	.byte	0x04, 0x17
        /*003a*/ 	.short	(.L_19 - .L_18)
.L_18:
        /*003c*/ 	.word	0x00000000
        /*0040*/ 	.short	0x0003
        /*0042*/ 	.short	0x0018
        /*0044*/ 	.byte	0x00, 0xf4, 0x21, 0x00


	//----- nvinfo : EIATTR_KPARAM_INFO
	.align		4
.L_19:
        /*0048*/ 	.byte	0x04, 0x17
        /*004a*/ 	.short	(.L_21 - .L_20)
.L_20:
        /*004c*/ 	.word	0x00000000
        /*0050*/ 	.short	0x0002
        /*0052*/ 	.short	0x0010
        /*0054*/ 	.byte	0x00, 0xf4, 0x21, 0x00


	//----- nvinfo : EIATTR_KPARAM_INFO
	.align		4
.L_21:
        /*0058*/ 	.byte	0x04, 0x17
        /*005a*/ 	.short	(.L_23 - .L_22)
.L_22:
        /*005c*/ 	.word	0x00000000
        /*0060*/ 	.short	0x0001
        /*0062*/ 	.short	0x0008
        /*0064*/ 	.byte	0x00, 0xf4, 0x21, 0x00


	//----- nvinfo : EIATTR_KPARAM_INFO
	.align		4
.L_23:
        /*0068*/ 	.byte	0x04, 0x17
        /*006a*/ 	.short	(.L_25 - .L_24)
.L_24:
        /*006c*/ 	.word	0x00000000
        /*0070*/ 	.short	0x0000
        /*0072*/ 	.short	0x0000
        /*0074*/ 	.byte	0x00, 0xf4, 0x21, 0x00


	//----- nvinfo : EIATTR_SPARSE_MMA_MASK
	.align		4
.L_25:
        /*0078*/ 	.byte	0x03, 0x50
        /*007a*/ 	.short	0x0000


	//----- nvinfo : EIATTR_MAXREG_COUNT
	.align		4
        /*007c*/ 	.byte	0x03, 0x1b
        /*007e*/ 	.short	0x00ff


	//----- nvinfo : EIATTR_EXIT_INSTR_OFFSETS
	.align		4
        /*0080*/ 	.byte	0x04, 0x1c
        /*0082*/ 	.short	(.L_27 - .L_26)


	//   ....[0]....
.L_26:
        /*0084*/ 	.word	0x00000b30


	//   ....[1]....
        /*0088*/ 	.word	0x00000b50


	//----- nvinfo : EIATTR_REQNTID
	.align		4
.L_27:
        /*008c*/ 	.byte	0x04, 0x10
        /*008e*/ 	.short	(.L_29 - .L_28)
.L_28:
        /*0090*/ 	.word	0x00000080
        /*0094*/ 	.word	0x00000001
        /*0098*/ 	.word	0x00000001


	//----- nvinfo : EIATTR_CBANK_PARAM_SIZE
	.align		4
.L_29:
        /*009c*/ 	.byte	0x03, 0x19
        /*009e*/ 	.short	0x0034


	//----- nvinfo : EIATTR_PARAM_CBANK
	.align		4
        /*00a0*/ 	.byte	0x04, 0x0a
        /*00a2*/ 	.short	(.L_31 - .L_30)
	.align		4
.L_30:
        /*00a4*/ 	.word	index@(.nv.constant0.triton_poi_fused__native_batch_norm_legit_no_training_relu_18)
        /*00a8*/ 	.short	0x0210
        /*00aa*/ 	.short	0x0034


	//----- nvinfo : EIATTR_SW_WAR
	.align		4
.L_31:
        /*00ac*/ 	.byte	0x04, 0x36
        /*00ae*/ 	.short	(.L_33 - .L_32)
.L_32:
        /*00b0*/ 	.word	0x00000008
.L_33:


//--------------------- .nv.callgraph             --------------------------
	.section	.nv.callgraph,"",@"SHT_CUDA_CALLGRAPH"
	.align	4
	.sectionentsize	8
	.align		4
        /*0000*/ 	.word	0x00000000
	.align		4
        /*0004*/ 	.word	0xffffffff
	.align		4
        /*0008*/ 	.word	0x00000000
	.align		4
        /*000c*/ 	.word	0xfffffffe
	.align		4
        /*0010*/ 	.word	0x00000000
	.align		4
        /*0014*/ 	.word	0xfffffffd
	.align		4
        /*0018*/ 	.word	0x00000000
	.align		4
        /*001c*/ 	.word	0xfffffffc


//--------------------- .nv.constant4             --------------------------
	.section	.nv.constant4,"a",@progbits
	.align	8
	.align		8
.nv.constant4:
        /*0000*/ 	.dword	_$_str
	.align		8
        /*0008*/ 	.dword	_$_str_$_2


//--------------------- .text.triton_poi_fused__native_batch_norm_legit_no_training_relu_18 --------------------------
	.section	.text.triton_poi_fused__native_batch_norm_legit_no_training_relu_18,"ax",@progbits
	.align	128
        .global         triton_poi_fused__native_batch_norm_legit_no_training_relu_18
        .type           triton_poi_fused__native_batch_norm_legit_no_training_relu_18,@function
        .size           triton_poi_fused__native_batch_norm_legit_no_training_relu_18,(.L_x_1 - triton_poi_fused__native_batch_norm_legit_no_training_relu_18)
        .other          triton_poi_fused__native_batch_norm_legit_no_training_relu_18,@"STO_CUDA_ENTRY STV_DEFAULT"
triton_poi_fused__native_batch_norm_legit_no_training_relu_18:
.text.triton_poi_fused__native_batch_norm_legit_no_training_relu_18:
[----:B------:R-:W0:Y:S02]  /*0000*/  LDC R1, c[0x0][0x28] ;  /* 0x00000a00ff017b82 */ /* 0x000e240000000800 */
[----:B------:R-:W1:Y:S01]  /*0010*/  S2R R0, SR_TID.X ;  /* 0x0000000000007919 */ /* 0x000e620000002100 */
[----:B------:R-:W2:Y:S01]  /*0020*/  LDC.64 R28, c[0x0][0x220] ;  /* 0x00008800ff1c7b82 */ /* 0x000ea20000000a00 */
[----:B------:R-:W3:Y:S07]  /*0030*/  S2R R3, SR_CTAID.X ;  /* 0x0000000000037919 */ /* 0x000eee0000002500 */
[----:B------:R-:W4:Y:S01]  /*0040*/  LDC.64 R32, c[0x0][0x210] ;  /* 0x00008400ff207b82 */ /* 0x000f220000000a00 */
[----:B------:R-:W-:Y:S01]  /*0050*/  ULDC.64 UR4, c[0x0][0x208] ;  /* 0x0000820000047ab9 */ /* 0x000fe20000000a00 */
[----:B------:R-:W-:-:S02]  /*0060*/  CS2R R4, SRZ ;  /* 0x0000000000047805 */ /* 0x000fc4000001ff00 */
[----:B------:R-:W-:Y:S02]  /*0070*/  CS2R R6, SRZ ;  /* 0x0000000000067805 */ /* 0x000fe4000001ff00 */
[----:B------:R-:W-:Y:S02]  /*0080*/  CS2R R8, SRZ ;  /* 0x0000000000087805 */ /* 0x000fe4000001ff00 */
[----:B------:R-:W-:Y:S01]  /*0090*/  CS2R R10, SRZ ;  /* 0x00000000000a7805 */ /* 0x000fe2000001ff00 */
[----:B------:R-:W5:Y:S01]  /*00a0*/  LDC.64 R30, c[0x0][0x218] ;  /* 0x00008600ff1e7b82 */ /* 0x000f620000000a00 */
[----:B-1----:R-:W-:-:S04]  /*00b0*/  SHF.L.U32 R0, R0, 0x2, RZ ;  /* 0x0000000200007819 */ /* 0x002fc800000006ff */
[----:B------:R-:W-:Y:S02]  /*00c0*/  LOP3.LUT R0, R0, 0x1fc, RZ, 0xc0, !PT ;  /* 0x000001fc00007812 */ /* 0x000fe400078ec0ff */
[----:B---3--:R-:W-:Y:S02]  /*00d0*/  SHF.R.S32.HI R2, RZ, 0x15, R3 ;  /* 0x00000015ff027819 */ /* 0x008fe40000011403 */
[----:B------:R-:W-:Y:S02]  /*00e0*/  LEA R0, R3, R0, 0xa ;  /* 0x0000000003007211 */ /* 0x000fe400078e50ff */
[----:B------:R-:W-:Y:S02]  /*00f0*/  SGXT R3, R2, 0x1 ;  /* 0x000000010203781a */ /* 0x000fe40000000200 */
[----:B------:R-:W-:Y:S02]  /*0100*/  ISETP.GE.AND P1, PT, R0, 0x2b5c80, PT ;  /* 0x002b5c800000780c */ /* 0x000fe40003f26270 */
[----:B------:R-:W-:-:S02]  /*0110*/  CS2R R12, SRZ ;  /* 0x00000000000c7805 */ /* 0x000fc4000001ff00 */
[----:B------:R-:W-:Y:S02]  /*0120*/  LEA.HI R3, R3, R0, RZ, 0x5 ;  /* 0x0000000003037211 */ /* 0x000fe400078f28ff */
[----:B------:R-:W-:Y:S01]  /*0130*/  CS2R R14, SRZ ;  /* 0x00000000000e7805 */ /* 0x000fe2000001ff00 */
[----:B----4-:R-:W-:Y:S01]  /*0140*/  IMAD.WIDE R32, R0, 0x4, R32 ;  /* 0x0000000400207825 */ /* 0x010fe200078e0220 */
[----:B------:R-:W-:-:S04]  /*0150*/  LOP3.LUT R3, R3, 0xffffffe0, RZ, 0xc0, !PT ;  /* 0xffffffe003037812 */ /* 0x000fc800078ec0ff */
[----:B------:R-:W-:Y:S01]  /*0160*/  IADD3 R2, R0, -R3, RZ ;  /* 0x8000000300027210 */ /* 0x000fe20007ffe0ff */
[----:B------:R-:W3:Y:S04]  /*0170*/  @!P1 LDG.E.128 R4, desc[UR4][R32.64] ;  /* 0x0000000420049981 */ /* 0x000ee8000c1e1d00 */
[----:B--2---:R-:W-:-:S04]  /*0180*/  IMAD.WIDE R28, R2, 0x4, R28 ;  /* 0x00000004021c7825 */ /* 0x004fc800078e021c */
[----:B-----5:R-:W-:Y:S01]  /*0190*/  IMAD.WIDE R30, R2, 0x4, R30 ;  /* 0x00000004021e7825 */ /* 0x020fe200078e021e */
[----:B------:R-:W2:Y:S04]  /*01a0*/  @!P1 LDG.E.EL.128 R12, desc[UR4][R28.64] ;  /* 0x000000041c0c9981 */ /* 0x000ea8000c2e1d00 */
[----:B------:R-:W3:Y:S01]  /*01b0*/  @!P1 LDG.E.EL.128 R8, desc[UR4][R30.64] ;  /* 0x000000041e089981 */ /* 0x000ee2000c2e1d00 */
[----:B------:R-:W-:-:S04]  /*01c0*/  IADD3 R3, R0, 0x200, RZ ;  /* 0x0000020000037810 */ /* 0x000fc80007ffe0ff */
[----:B------:R-:W-:Y:S02]  /*01d0*/  ISETP.GE.AND P0, PT, R3, 0x2b5c80, PT ;  /* 0x002b5c800300780c */ /* 0x000fe40003f06270 */
[----:B------:R-:W-:Y:S02]  /*01e0*/  CS2R R24, SRZ ;  /* 0x0000000000187805 */ /* 0x000fe4000001ff00 */
[----:B------:R-:W-:Y:S02]  /*01f0*/  CS2R R26, SRZ ;  /* 0x00000000001a7805 */ /* 0x000fe4000001ff00 */
[----:B------:R-:W-:Y:S02]  /*0200*/  CS2R R16, SRZ ;  /* 0x0000000000107805 */ /* 0x000fe4000001ff00 */
[----:B------:R-:W-:Y:S02]  /*0210*/  CS2R R18, SRZ ;  /* 0x0000000000127805 */ /* 0x000fe4000001ff00 */
[----:B------:R-:W-:-:S02]  /*0220*/  CS2R R20, SRZ ;  /* 0x0000000000147805 */ /* 0x000fc4000001ff00 */
[----:B------:R-:W-:Y:S01]  /*0230*/  CS2R R22, SRZ ;  /* 0x0000000000167805 */ /* 0x000fe2000001ff00 */
[----:B------:R-:W4:Y:S04]  /*0240*/  @!P0 LDG.E.EL.128 R24, desc[UR4][R28.64] ;  /* 0x000000041c188981 */ /* 0x000f28000c2e1d00 */
[----:B------:R-:W5:Y:S04]  /*0250*/  @!P0 LDG.E.128 R16, desc[UR4][R32.64+0x800] ;  /* 0x0008000420108981 */ /* 0x000f68000c1e1d00 */
[----:B------:R1:W5:Y:S01]  /*0260*/  @!P0 LDG.E.EL.128 R20, desc[UR4][R30.64] ;  /* 0x000000041e148981 */ /* 0x000362000c2e1d00 */
[----:B------:R-:W-:Y:S01]  /*0270*/  HFMA2.MMA R3, -RZ, RZ, 1.625, 0 ;  /* 0x3e800000ff037435 */ /* 0x000fe200000001ff */
[----:B-1----:R-:W1:Y:S02]  /*0280*/  LDC.64 R30, c[0x0][0x230] ;  /* 0x00008c00ff1e7b82 */ /* 0x002e640000000a00 */
[----:B-1----:R-:W-:-:S04]  /*0290*/  IMAD.WIDE R30, R2, 0x4, R30 ;  /* 0x00000004021e7825 */ /* 0x002fc800078e021e */
[----:B--2---:R-:W-:Y:S01]  /*02a0*/  FADD R12, R12, 0.0010000000474974513054 ;  /* 0x3a83126f0c0c7421 */ /* 0x004fe20000000000 */
[----:B---3--:R-:W-:-:S05]  /*02b0*/  FADD R5, -R9, R5 ;  /* 0x0000000509057221 */ /* 0x008fca0000000100 */
[----:B------:R-:W1:Y:S01]  /*02c0*/  MUFU.SQRT R12, R12 ;  /* 0x0000000c000c7308 */ /* 0x000e620000002000 */
[----:B------:R-:W-:Y:S01]  /*02d0*/  FADD R9, R13, 0.0010000000474974513054 ;  /* 0x3a83126f0d097421 */ /* 0x000fe20000000000 */
[----:B------:R-:W-:Y:S01]  /*02e0*/  FADD R4, -R8, R4 ;  /* 0x0000000408047221 */ /* 0x000fe20000000100 */
[----:B------:R-:W-:Y:S01]  /*02f0*/  FADD R8, R14, 0.0010000000474974513054 ;  /* 0x3a83126f0e087421 */ /* 0x000fe20000000000 */
[----:B------:R-:W-:-:S04]  /*0300*/  FADD R14, R15, 0.0010000000474974513054 ;  /* 0x3a83126f0f0e7421 */ /* 0x000fc80000000000 */
[----:B------:R-:W2:Y:S01]  /*0310*/  MUFU.SQRT R9, R9 ;  /* 0x0000000900097308 */ /* 0x000ea20000002000 */
[----:B-1----:R-:W-:-:S07]  /*0320*/  FSETP.GT.AND P5, PT, R12, 8.50705917302346158658e+37, PT ;  /* 0x7e8000000c00780b */ /* 0x002fce0003fa4000 */
[----:B------:R-:W1:Y:S01]  /*0330*/  MUFU.SQRT R8, R8 ;  /* 0x0000000800087308 */ /* 0x000e620000002000 */
[----:B------:R-:W-:Y:S01]  /*0340*/  FSETP.GEU.AND P2, PT, R12, 1.175494350822287508e-38, PT ;  /* 0x008000000c00780b */ /* 0x000fe20003f4e000 */
[----:B----4-:R-:W-:-:S06]  /*0350*/  FADD R24, R24, 0.0010000000474974513054 ;  /* 0x3a83126f18187421 */ /* 0x010fcc0000000000 */
[----:B------:R-:W3:Y:S01]  /*0360*/  MUFU.SQRT R14, R14 ;  /* 0x0000000e000e7308 */ /* 0x000ee20000002000 */
[C---:B--2---:R-:W-:Y:S01]  /*0370*/  FSETP.GT.AND P3, PT, R9.reuse, 8.50705917302346158658e+37, PT ;  /* 0x7e8000000900780b */ /* 0x044fe20003f64000 */
[----:B------:R-:W-:Y:S01]  /*0380*/  FADD R10, -R10, R6 ;  /* 0x000000060a0a7221 */ /* 0x000fe20000000100 */
[----:B------:R-:W-:Y:S01]  /*0390*/  FSETP.GEU.AND P4, PT, R9, 1.175494350822287508e-38, PT ;  /* 0x008000000900780b */ /* 0x000fe20003f8e000 */
[----:B------:R-:W-:Y:S01]  /*03a0*/  @P5 FMUL R12, R12, 0.25 ;  /* 0x3e8000000c0c5820 */ /* 0x000fe20000400000 */
[----:B------:R-:W-:-:S03]  /*03b0*/  FSEL R6, R3, 1, P5 ;  /* 0x3f80000003067808 */ /* 0x000fc60002800000 */
[----:B------:R-:W2:Y:S01]  /*03c0*/  MUFU.SQRT R15, R24 ;  /* 0x00000018000f7308 */ /* 0x000ea20000002000 */
[----:B------:R-:W-:Y:S01]  /*03d0*/  FADD R13, R25, 0.0010000000474974513054 ;  /* 0x3a83126f190d7421 */ /* 0x000fe20000000000 */
[----:B------:R-:W-:Y:S01]  /*03e0*/  FADD R26, R26, 0.0010000000474974513054 ;  /* 0x3a83126f1a1a7421 */ /* 0x000fe20000000000 */
[----:B------:R-:W-:Y:S01]  /*03f0*/  @!P2 FMUL R12, R12, 16777216 ;  /* 0x4b8000000c0ca820 */ /* 0x000fe20000400000 */
[----:B------:R-:W-:Y:S01]  /*0400*/  @!P2 FMUL R6, R6, 16777216 ;  /* 0x4b8000000606a820 */ /* 0x000fe20000400000 */
[----:B-1----:R-:W-:Y:S01]  /*0410*/  FSETP.GT.AND P6, PT, R8, 8.50705917302346158658e+37, PT ;  /* 0x7e8000000800780b */ /* 0x002fe20003fc4000 */
[----:B-----5:R-:W-:Y:S01]  /*0420*/  FADD R16, -R20, R16 ;  /* 0x0000001014107221 */ /* 0x020fe20000000100 */
[----:B---3--:R-:W-:Y:S01]  /*0430*/  FSETP.GT.AND P2, PT, R14, 8.50705917302346158658e+37, PT ;  /* 0x7e8000000e00780b */ /* 0x008fe20003f44000 */
[----:B------:R-:W1:Y:S01]  /*0440*/  MUFU.SQRT R13, R13 ;  /* 0x0000000d000d7308 */ /* 0x000e620000002000 */
[----:B------:R-:W-:Y:S01]  /*0450*/  FSEL R20, R3, 1, P3 ;  /* 0x3f80000003147808 */ /* 0x000fe20001800000 */
[----:B------:R-:W-:Y:S01]  /*0460*/  @P3 FMUL R9, R9, 0.25 ;  /* 0x3e80000009093820 */ /* 0x000fe20000400000 */
[----:B------:R-:W-:-:S02]  /*0470*/  FSETP.GEU.AND P5, PT, R8, 1.175494350822287508e-38, PT ;  /* 0x008000000800780b */ /* 0x000fc40003fae000 */
[----:B------:R-:W-:-:S03]  /*0480*/  FSETP.GEU.AND P3, PT, R14, 1.175494350822287508e-38, PT ;  /* 0x008000000e00780b */ /* 0x000fc60003f6e000 */
[----:B------:R-:W3:Y:S01]  /*0490*/  MUFU.SQRT R25, R26 ;  /* 0x0000001a00197308 */ /* 0x000ee20000002000 */
[----:B------:R-:W-:Y:S01]  /*04a0*/  @!P4 FMUL R9, R9, 16777216 ;  /* 0x4b8000000909c820 */ /* 0x000fe20000400000 */
[----:B------:R-:W-:Y:S01]  /*04b0*/  @!P4 FMUL R20, R20, 16777216 ;  /* 0x4b8000001414c820 */ /* 0x000fe20000400000 */
[----:B--2---:R-:W-:Y:S01]  /*04c0*/  FSETP.GT.AND P4, PT, R15, 8.50705917302346158658e+37, PT ;  /* 0x7e8000000f00780b */ /* 0x004fe20003f84000 */
[----:B------:R-:W-:Y:S01]  /*04d0*/  FADD R11, -R11, R7 ;  /* 0x000000070b0b7221 */ /* 0x000fe20000000100 */
[C---:B------:R-:W-:Y:S01]  /*04e0*/  FSEL R24, R3.reuse, 1, P6 ;  /* 0x3f80000003187808 */ /* 0x040fe20003000000 */
[----:B------:R-:W-:Y:S02]  /*04f0*/  @P6 FMUL R8, R8, 0.25 ;  /* 0x3e80000008086820 */ /* 0x000fe40000400000 */
[----:B------:R2:W4:Y:S01]  /*0500*/  MUFU.RCP R7, R12 ;  /* 0x0000000c00077308 */ /* 0x0005220000001000 */
[----:B------:R-:W-:Y:S01]  /*0510*/  @P2 FMUL R14, R14, 0.25 ;  /* 0x3e8000000e0e2820 */ /* 0x000fe20000400000 */
[----:B------:R-:W-:Y:S01]  /*0520*/  @!P5 FMUL R8, R8, 16777216 ;  /* 0x4b8000000808d820 */ /* 0x000fe20000400000 */
[----:B------:R-:W-:Y:S01]  /*0530*/  @!P5 FMUL R24, R24, 16777216 ;  /* 0x4b8000001818d820 */ /* 0x000fe20000400000 */
[----:B--2---:R-:W-:Y:S01]  /*0540*/  FSEL R12, R3, 1, P2 ;  /* 0x3f800000030c7808 */ /* 0x004fe20001000000 */
[----:B------:R-:W-:Y:S01]  /*0550*/  @!P3 FMUL R14, R14, 16777216 ;  /* 0x4b8000000e0eb820 */ /* 0x000fe20000400000 */
[----:B-1----:R-:W-:-:S03]  /*0560*/  FSETP.GT.AND P5, PT, R13, 8.50705917302346158658e+37, PT ;  /* 0x7e8000000d00780b */ /* 0x002fc60003fa4000 */
[----:B------:R-:W-:Y:S01]  /*0570*/  @!P3 FMUL R12, R12, 16777216 ;  /* 0x4b8000000c0cb820 */ /* 0x000fe20000400000 */
[----:B---3--:R-:W-:Y:S01]  /*0580*/  FSETP.GT.AND P3, PT, R25, 8.50705917302346158658e+37, PT ;  /* 0x7e8000001900780b */ /* 0x008fe20003f64000 */
[----:B------:R-:W-:Y:S01]  /*0590*/  FADD R17, -R21, R17 ;  /* 0x0000001115117221 */ /* 0x000fe20000000100 */
[C---:B------:R-:W-:Y:S01]  /*05a0*/  FSETP.GEU.AND P6, PT, R15.reuse, 1.175494350822287508e-38, PT ;  /* 0x008000000f00780b */ /* 0x040fe20003fce000 */
[----:B------:R-:W-:Y:S01]  /*05b0*/  @P4 FMUL R15, R15, 0.25 ;  /* 0x3e8000000f0f4820 */ /* 0x000fe20000400000 */
[----:B------:R-:W-:Y:S01]  /*05c0*/  FSEL R21, R3, 1, P4 ;  /* 0x3f80000003157808 */ /* 0x000fe20002000000 */
[----:B------:R-:W1:Y:S01]  /*05d0*/  MUFU.RCP R29, R14 ;  /* 0x0000000e001d7308 */ /* 0x000e620000001000 */
[----:B------:R-:W-:Y:S02]  /*05e0*/  FSETP.GEU.AND P2, PT, R13, 1.175494350822287508e-38, PT ;  /* 0x008000000d00780b */ /* 0x000fe40003f4e000 */
[----:B------:R-:W-:Y:S01]  /*05f0*/  FSETP.GEU.AND P4, PT, R25, 1.175494350822287508e-38, PT ;  /* 0x008000001900780b */ /* 0x000fe20003f8e000 */
[----:B------:R-:W-:-:S04]  /*0600*/  FADD R23, -R23, R19 ;  /* 0x0000001317177221 */ /* 0x000fc80000000100 */
[----:B------:R-:W2:Y:S01]  /*0610*/  MUFU.RCP R33, R8 ;  /* 0x0000000800217308 */ /* 0x000ea20000001000 */
[----:B----4-:R-:W-:Y:S01]  /*0620*/  FMUL R19, R7, R6 ;  /* 0x0000000607137220 */ /* 0x010fe20000400000 */
[----:B------:R-:W-:Y:S01]  /*0630*/  @P5 FMUL R13, R13, 0.25 ;  /* 0x3e8000000d0d5820 */ /* 0x000fe20000400000 */
[----:B------:R-:W3:Y:S01]  /*0640*/  LDC.64 R6, c[0x0][0x228] ;  /* 0x00008a00ff067b82 */ /* 0x000ee20000000a00 */
[----:B------:R-:W-:-:S04]  /*0650*/  @P3 FMUL R25, R25, 0.25 ;  /* 0x3e80000019193820 */ /* 0x000fc80000400000 */
[----:B------:R-:W4:Y:S01]  /*0660*/  MUFU.RCP R9, R9 ;  /* 0x0000000900097308 */ /* 0x000f220000001000 */
[----:B------:R-:W-:Y:S01]  /*0670*/  @!P6 FMUL R15, R15, 16777216 ;  /* 0x4b8000000f0fe820 */ /* 0x000fe20000400000 */
[----:B------:R-:W-:Y:S01]  /*0680*/  @!P2 FMUL R13, R13, 16777216 ;  /* 0x4b8000000d0da820 */ /* 0x000fe20000400000 */
[----:B------:R-:W-:Y:S01]  /*0690*/  @!P4 FMUL R25, R25, 16777216 ;  /* 0x4b8000001919c820 */ /* 0x000fe20000400000 */
[----:B-1----:R-:W-:Y:S01]  /*06a0*/  FMUL R12, R29, R12 ;  /* 0x0000000c1d0c7220 */ /* 0x002fe20000400000 */
[----:B--2---:R-:W-:-:S03]  /*06b0*/  FMUL R33, R33, R24 ;  /* 0x0000001821217220 */ /* 0x004fc60000400000 */
[----:B------:R1:W2:Y:S08]  /*06c0*/  MUFU.RCP R8, R15 ;  /* 0x0000000f00087308 */ /* 0x0002b00000001000 */
[----:B------:R-:W5:Y:S01]  /*06d0*/  MUFU.RCP R26, R13 ;  /* 0x0000000d001a7308 */ /* 0x000f620000001000 */
[----:B----4-:R-:W-:Y:S01]  /*06e0*/  FMUL R24, R9, R20 ;  /* 0x0000001409187220 */ /* 0x010fe20000400000 */
[----:B-1----:R-:W-:-:S06]  /*06f0*/  FMUL R15, R33, R10 ;  /* 0x0000000a210f7220 */ /* 0x002fcc0000400000 */
[----:B------:R2:W1:Y:S01]  /*0700*/  MUFU.RCP R29, R25 ;  /* 0x00000019001d7308 */ /* 0x0004620000001000 */
[C---:B------:R-:W-:Y:S02]  /*0710*/  FSEL R9, R3.reuse, 1, P5 ;  /* 0x3f80000003097808 */ /* 0x040fe40002800000 */
[----:B------:R-:W-:Y:S01]  /*0720*/  FSEL R10, R3, 1, P3 ;  /* 0x3f800000030a7808 */ /* 0x000fe20001800000 */
[----:B------:R-:W-:Y:S02]  /*0730*/  @!P6 FMUL R21, R21, 16777216 ;  /* 0x4b8000001515e820 */ /* 0x000fe40000400000 */
[----:B------:R-:W-:Y:S02]  /*0740*/  @!P2 FMUL R9, R9, 16777216 ;  /* 0x4b8000000909a820 */ /* 0x000fe40000400000 */
[----:B------:R-:W-:Y:S01]  /*0750*/  @!P4 FMUL R10, R10, 16777216 ;  /* 0x4b8000000a0ac820 */ /* 0x000fe20000400000 */
[----:B------:R-:W-:Y:S01]  /*0760*/  FMUL R12, R12, R11 ;  /* 0x0000000b0c0c7220 */ /* 0x000fe20000400000 */
[----:B------:R-:W-:Y:S01]  /*0770*/  FMUL R24, R24, R5 ;  /* 0x0000000518187220 */ /* 0x000fe20000400000 */
[----:B------:R-:W-:Y:S01]  /*0780*/  FMUL R19, R19, R4 ;  /* 0x0000000413137220 */ /* 0x000fe20000400000 */
[----:B--2---:R-:W-:Y:S01]  /*0790*/  FMUL R25, R8, R21 ;  /* 0x0000001508197220 */ /* 0x004fe20000400000 */
[----:B-----5:R-:W-:Y:S01]  /*07a0*/  FMUL R26, R26, R9 ;  /* 0x000000091a1a7220 */ /* 0x020fe20000400000 */
[----:B---3--:R-:W-:-:S04]  /*07b0*/  IMAD.WIDE R32, R2, 0x4, R6 ;  /* 0x0000000402207825 */ /* 0x008fc800078e0206 */
[----:B-1----:R-:W-:Y:S01]  /*07c0*/  FMUL R29, R29, R10 ;  /* 0x0000000a1d1d7220 */ /* 0x002fe20000400000 */
[----:B------:R-:W-:Y:S02]  /*07d0*/  CS2R R8, SRZ ;  /* 0x0000000000087805 */ /* 0x000fe4000001ff00 */
[----:B------:R-:W-:Y:S02]  /*07e0*/  CS2R R10, SRZ ;  /* 0x00000000000a7805 */ /* 0x000fe4000001ff00 */
[----:B------:R-:W-:Y:S02]  /*07f0*/  CS2R R4, SRZ ;  /* 0x0000000000047805 */ /* 0x000fe4000001ff00 */
[----:B------:R-:W-:Y:S02]  /*0800*/  CS2R R6, SRZ ;  /* 0x0000000000067805 */ /* 0x000fe4000001ff00 */
[----:B------:R-:W2:Y:S04]  /*0810*/  @!P1 LDG.E.EL.128 R8, desc[UR4][R32.64] ;  /* 0x0000000420089981 */ /* 0x000ea8000c2e1d00 */
[----:B------:R-:W2:Y:S01]  /*0820*/  @!P1 LDG.E.EL.128 R4, desc[UR4][R30.64] ;  /* 0x000000041e049981 */ /* 0x000ea2000c2e1d00 */
[----:B------:R-:W-:-:S04]  /*0830*/  FADD R27, R27, 0.0010000000474974513054 ;  /* 0x3a83126f1b1b7421 */ /* 0x000fc80000000000 */
[----:B------:R-:W1:Y:S02]  /*0840*/  MUFU.SQRT R20, R27 ;  /* 0x0000001b00147308 */ /* 0x000e640000002000 */
[C---:B-1----:R-:W-:Y:S02]  /*0850*/  FSETP.GT.AND P2, PT, R20.reuse, 8.50705917302346158658e+37, PT ;  /* 0x7e8000001400780b */ /* 0x042fe40003f44000 */
[----:B------:R-:W-:-:S11]  /*0860*/  FSETP.GEU.AND P3, PT, R20, 1.175494350822287508e-38, PT ;  /* 0x008000001400780b */ /* 0x000fd60003f6e000 */
[----:B------:R-:W-:-:S04]  /*0870*/  @P2 FMUL R20, R20, 0.25 ;  /* 0x3e80000014142820 */ /* 0x000fc80000400000 */
[----:B------:R-:W-:-:S06]  /*0880*/  @!P3 FMUL R20, R20, 16777216 ;  /* 0x4b8000001414b820 */ /* 0x000fcc0000400000 */
[----:B------:R-:W1:Y:S01]  /*0890*/  MUFU.RCP R20, R20 ;  /* 0x0000001400147308 */ /* 0x000e620000001000 */
[----:B------:R-:W-:-:S05]  /*08a0*/  FSEL R3, R3, 1, P2 ;  /* 0x3f80000003037808 */ /* 0x000fca0001000000 */
[----:B------:R-:W-:Y:S01]  /*08b0*/  @!P3 FMUL R3, R3, 16777216 ;  /* 0x4b8000000303b820 */ /* 0x000fe20000400000 */
[----:B------:R-:W-:-:S03]  /*08c0*/  FADD R18, -R22, R18 ;  /* 0x0000001216127221 */ /* 0x000fc60000000100 */
[----:B-1----:R-:W-:Y:S01]  /*08d0*/  FMUL R2, R20, R3 ;  /* 0x0000000314027220 */ /* 0x002fe20000400000 */
[----:B------:R-:W-:-:S03]  /*08e0*/  CS2R R20, SRZ ;  /* 0x0000000000147805 */ /* 0x000fc6000001ff00 */
[----:B------:R-:W-:Y:S01]  /*08f0*/  FMUL R2, R2, R23 ;  /* 0x0000001702027220 */ /* 0x000fe20000400000 */
[----:B------:R-:W-:-:S06]  /*0900*/  CS2R R22, SRZ ;  /* 0x0000000000167805 */ /* 0x000fcc000001ff00 */
[----:B------:R-:W3:Y:S01]  /*0910*/  @!P0 LDG.E.EL.128 R20, desc[UR4][R30.64] ;  /* 0x000000041e148981 */ /* 0x000ee2000c2e1d00 */
[----:B--2---:R-:W-:Y:S01]  /*0920*/  FFMA R6, R15, R10, R6 ;  /* 0x0000000a0f067223 */ /* 0x004fe20000000006 */
[----:B------:R-:W-:Y:S01]  /*0930*/  FFMA R7, R12, R11, R7 ;  /* 0x0000000b0c077223 */ /* 0x000fe20000000007 */
[----:B------:R-:W-:Y:S02]  /*0940*/  CS2R R12, SRZ ;  /* 0x00000000000c7805 */ /* 0x000fe4000001ff00 */
[----:B------:R-:W-:Y:S01]  /*0950*/  CS2R R14, SRZ ;  /* 0x00000000000e7805 */ /* 0x000fe2000001ff00 */
[----:B------:R-:W1:Y:S05]  /*0960*/  LDC.64 R10, c[0x0][0x238] ;  /* 0x00008e00ff0a7b82 */ /* 0x000e6a0000000a00 */
[----:B------:R-:W3:Y:S01]  /*0970*/  @!P0 LDG.E.EL.128 R12, desc[UR4][R32.64] ;  /* 0x00000004200c8981 */ /* 0x000ee2000c2e1d00 */
[----:B------:R-:W-:Y:S01]  /*0980*/  FFMA R5, R24, R9, R5 ;  /* 0x0000000918057223 */ /* 0x000fe20000000005 */
[----:B------:R-:W-:Y:S01]  /*0990*/  FFMA R4, R19, R8, R4 ;  /* 0x0000000813047223 */ /* 0x000fe20000000004 */
[----:B------:R-:W-:Y:S01]  /*09a0*/  FSETP.GEU.AND P2, PT, R7, RZ, PT ;  /* 0x000000ff0700720b */ /* 0x000fe20003f4e000 */
[----:B------:R-:W-:Y:S01]  /*09b0*/  FMUL R29, R29, R18 ;  /* 0x000000121d1d7220 */ /* 0x000fe20000400000 */
[----:B------:R-:W-:Y:S01]  /*09c0*/  FSETP.GEU.AND P3, PT, R6, RZ, PT ;  /* 0x000000ff0600720b */ /* 0x000fe20003f6e000 */
[----:B------:R-:W-:Y:S01]  /*09d0*/  FMUL R26, R26, R17 ;  /* 0x000000111a1a7220 */ /* 0x000fe20000400000 */
[----:B------:R-:W-:Y:S01]  /*09e0*/  FSETP.GEU.AND P4, PT, R5, RZ, PT ;  /* 0x000000ff0500720b */ /* 0x000fe20003f8e000 */
[----:B------:R-:W-:Y:S01]  /*09f0*/  FMUL R25, R25, R16 ;  /* 0x0000001019197220 */ /* 0x000fe20000400000 */
[----:B------:R-:W-:-:S02]  /*0a00*/  FSETP.GEU.AND P5, PT, R4, RZ, PT ;  /* 0x000000ff0400720b */ /* 0x000fc40003fae000 */
[----:B------:R-:W-:Y:S02]  /*0a10*/  SEL R7, R7, RZ, P2 ;  /* 0x000000ff07077207 */ /* 0x000fe40001000000 */
[----:B------:R-:W-:Y:S02]  /*0a20*/  SEL R6, R6, RZ, P3 ;  /* 0x000000ff06067207 */ /* 0x000fe40001800000 */
[----:B------:R-:W-:Y:S02]  /*0a30*/  SEL R5, R5, RZ, P4 ;  /* 0x000000ff05057207 */ /* 0x000fe40002000000 */
[----:B------:R-:W-:Y:S01]  /*0a40*/  SEL R4, R4, RZ, P5 ;  /* 0x000000ff04047207 */ /* 0x000fe20002800000 */
[----:B-1----:R-:W-:-:S05]  /*0a50*/  IMAD.WIDE R10, R0, 0x4, R10 ;  /* 0x00000004000a7825 */ /* 0x002fca00078e020a */
[----:B------:R1:W-:Y:S01]  /*0a60*/  @!P1 STG.E.128 desc[UR4][R10.64], R4 ;  /* 0x000000040a009986 */ /* 0x0003e2000c101d04 */
[----:B---3--:R-:W-:Y:S01]  /*0a70*/  FFMA R2, R2, R15, R23 ;  /* 0x0000000f02027223 */ /* 0x008fe20000000017 */
[----:B------:R-:W-:Y:S01]  /*0a80*/  FFMA R14, R29, R14, R22 ;  /* 0x0000000e1d0e7223 */ /* 0x000fe20000000016 */
[----:B------:R-:W-:Y:S01]  /*0a90*/  FFMA R13, R26, R13, R21 ;  /* 0x0000000d1a0d7223 */ /* 0x000fe20000000015 */
[----:B------:R-:W-:Y:S02]  /*0aa0*/  FFMA R12, R25, R12, R20 ;  /* 0x0000000c190c7223 */ /* 0x000fe40000000014 */
[----:B------:R-:W-:Y:S02]  /*0ab0*/  FSETP.GEU.AND P1, PT, R2, RZ, PT ;  /* 0x000000ff0200720b */ /* 0x000fe40003f2e000 */
[----:B------:R-:W-:Y:S02]  /*0ac0*/  FSETP.GEU.AND P2, PT, R14, RZ, PT ;  /* 0x000000ff0e00720b */ /* 0x000fe40003f4e000 */
[----:B------:R-:W-:-:S02]  /*0ad0*/  FSETP.GEU.AND P3, PT, R13, RZ, PT ;  /* 0x000000ff0d00720b */ /* 0x000fc40003f6e000 */
[----:B------:R-:W-:Y:S02]  /*0ae0*/  FSETP.GEU.AND P4, PT, R12, RZ, PT ;  /* 0x000000ff0c00720b */ /* 0x000fe40003f8e000 */
[----:B------:R-:W-:Y:S02]  /*0af0*/  SEL R15, R2, RZ, P1 ;  /* 0x000000ff020f7207 */ /* 0x000fe40000800000 */
[----:B------:R-:W-:Y:S02]  /*0b00*/  SEL R14, R14, RZ, P2 ;  /* 0x000000ff0e0e7207 */ /* 0x000fe40001000000 */
[----:B------:R-:W-:Y:S02]  /*0b10*/  SEL R13, R13, RZ, P3 ;  /* 0x000000ff0d0d7207 */ /* 0x000fe40001800000 */
[----:B------:R-:W-:Y:S01]  /*0b20*/  SEL R12, R12, RZ, P4 ;  /* 0x000000ff0c0c7207 */ /* 0x000fe20002000000 */
[----:B-1----:R-:W-:Y:S06]  /*0b30*/  @P0 EXIT ;  /* 0x000000000000094d */ /* 0x002fec0003800000 */
[----:B------:R-:W-:Y:S01]  /*0b40*/  STG.E.128 desc[UR4][R10.64+0x800], R12 ;  /* 0x0008000c0a007986 */ /* 0x000fe2000c101d04 */
[----:B------:R-:W-:Y:S05]  /*0b50*/  EXIT ;  /* 0x000000000000794d */ /* 0x000fea0003800000 */
.L_x_0:
[----:B------:R-:W-:-:S00]  /*0b60*/  BRA `(.L_x_0) ;  /* 0xfffffffc00fc7947 */ /* 0x000fc0000383ffff */
[----:B------:R-:W-:-:S00]  /*0b70*/  NOP ;  /* 0x0000000000007918 */ /* 0x000fc00000000000 */
        /* <DEDUP_REMOVED lines=8> */
.L_x_1:


//--------------------- .nv.global.init           --------------------------
	.section	.nv.global.init,"aw",@progbits
.nv.global.init:
	.type		_$_str,@object
	.size		_$_str,(_$_str_$_2 - _$_str)
_$_str:
        /*0000*/ 	.byte	0x5f, 0x5f, 0x43, 0x55, 0x44, 0x41, 0x5f, 0x46, 0x54, 0x5a, 0x00
	.type		_$_str_$_2,@object
	.size		_$_str_$_2,(.L_1 - _$_str_$_2)
_$_str_$_2:
        /*000b*/ 	.byte	0x5f, 0x5f, 0x43, 0x55, 0x44, 0x41, 0x5f, 0x50, 0x52, 0x45, 0x43, 0x5f, 0x53, 0x51, 0x52, 0x54
        /*001b*/ 	.byte	0x00
.L_1:


//--------------------- .nv.constant0.triton_poi_fused__native_batch_norm_legit_no_training_relu_18 --------------------------
	.section	.nv.constant0.triton_poi_fused__native_batch_norm_legit_no_training_relu_18,"a",@progbits
	.sectionflags	@""
	.align	4
.nv.constant0.triton_poi_fused__native_batch_norm_legit_no_training_relu_18:
	.zero		580
